//
// Generated by NVIDIA NVVM Compiler
//
// Compiler Build ID: CL-36424714
// Cuda compilation tools, release 13.0, V13.0.88
// Based on NVVM 20.0.0
//

.version 9.0
.target sm_100
.address_size 64

	// .globl	_Z18convolution_kernelPKdS0_Pdiiii

.visible .entry _Z18convolution_kernelPKdS0_Pdiiii(
	.param .u64 .ptr .align 1 _Z18convolution_kernelPKdS0_Pdiiii_param_0,
	.param .u64 .ptr .align 1 _Z18convolution_kernelPKdS0_Pdiiii_param_1,
	.param .u64 .ptr .align 1 _Z18convolution_kernelPKdS0_Pdiiii_param_2,
	.param .u32 _Z18convolution_kernelPKdS0_Pdiiii_param_3,
	.param .u32 _Z18convolution_kernelPKdS0_Pdiiii_param_4,
	.param .u32 _Z18convolution_kernelPKdS0_Pdiiii_param_5,
	.param .u32 _Z18convolution_kernelPKdS0_Pdiiii_param_6
)
{
	.reg .pred 	%p<8>;
	.reg .b32 	%r<37>;
	.reg .b64 	%rd<16>;
	.reg .b64 	%fd<34>;

	ld.param.u64 	%rd3, [_Z18convolution_kernelPKdS0_Pdiiii_param_0];
	ld.param.u64 	%rd4, [_Z18convolution_kernelPKdS0_Pdiiii_param_1];
	ld.param.u64 	%rd5, [_Z18convolution_kernelPKdS0_Pdiiii_param_2];
	ld.param.u32 	%r18, [_Z18convolution_kernelPKdS0_Pdiiii_param_3];
	ld.param.u32 	%r16, [_Z18convolution_kernelPKdS0_Pdiiii_param_4];
	ld.param.u32 	%r17, [_Z18convolution_kernelPKdS0_Pdiiii_param_5];
	ld.param.u32 	%r19, [_Z18convolution_kernelPKdS0_Pdiiii_param_6];
	mov.u32 	%r20, %ctaid.x;
	mov.u32 	%r21, %ntid.x;
	mov.u32 	%r22, %tid.x;
	mad.lo.s32 	%r1, %r20, %r21, %r22;
	mov.u32 	%r23, %ctaid.y;
	mov.u32 	%r24, %ntid.y;
	mov.u32 	%r25, %tid.y;
	mad.lo.s32 	%r26, %r23, %r24, %r25;
	mov.u32 	%r27, %ctaid.z;
	mov.u32 	%r28, %ntid.z;
	mov.u32 	%r29, %tid.z;
	mad.lo.s32 	%r3, %r27, %r28, %r29;
	setp.ge.s32 	%p1, %r1, %r16;
	setp.ge.s32 	%p2, %r26, %r18;
	or.pred  	%p3, %p1, %p2;
	setp.ge.s32 	%p4, %r3, %r19;
	or.pred  	%p5, %p3, %p4;
	@%p5 bra 	$L__BB0_5;
	setp.lt.s32 	%p6, %r17, 1;
	mov.f64 	%fd33, 0d0000000000000000;
	@%p6 bra 	$L__BB0_4;
	mul.lo.s32 	%r30, %r17, %r3;
	add.s32 	%r31, %r16, 2;
	add.s32 	%r4, %r18, 2;
	neg.s32 	%r36, %r17;
	mul.lo.s32 	%r35, %r30, 9;
	mad.lo.s32 	%r34, %r1, %r4, %r26;
	mul.lo.s32 	%r8, %r31, %r4;
	cvta.to.global.u64 	%rd1, %rd4;
	cvta.to.global.u64 	%rd2, %rd3;
	mov.f64 	%fd33, 0d0000000000000000;
	mul.wide.s32 	%rd10, %r4, 8;
$L__BB0_3:
	mul.wide.s32 	%rd6, %r35, 8;
	add.s64 	%rd7, %rd1, %rd6;
	ld.global.f64 	%fd6, [%rd7+64];
	mul.wide.s32 	%rd8, %r34, 8;
	add.s64 	%rd9, %rd2, %rd8;
	ld.global.f64 	%fd7, [%rd9];
	fma.rn.f64 	%fd8, %fd6, %fd7, %fd33;
	ld.global.f64 	%fd9, [%rd7+56];
	ld.global.f64 	%fd10, [%rd9+8];
	fma.rn.f64 	%fd11, %fd9, %fd10, %fd8;
	ld.global.f64 	%fd12, [%rd7+48];
	ld.global.f64 	%fd13, [%rd9+16];
	fma.rn.f64 	%fd14, %fd12, %fd13, %fd11;
	ld.global.f64 	%fd15, [%rd7+40];
	add.s64 	%rd11, %rd9, %rd10;
	ld.global.f64 	%fd16, [%rd11];
	fma.rn.f64 	%fd17, %fd15, %fd16, %fd14;
	ld.global.f64 	%fd18, [%rd7+32];
	ld.global.f64 	%fd19, [%rd11+8];
	fma.rn.f64 	%fd20, %fd18, %fd19, %fd17;
	ld.global.f64 	%fd21, [%rd7+24];
	ld.global.f64 	%fd22, [%rd11+16];
	fma.rn.f64 	%fd23, %fd21, %fd22, %fd20;
	ld.global.f64 	%fd24, [%rd7+16];
	add.s64 	%rd12, %rd11, %rd10;
	ld.global.f64 	%fd25, [%rd12];
	fma.rn.f64 	%fd26, %fd24, %fd25, %fd23;
	ld.global.f64 	%fd27, [%rd7+8];
	ld.global.f64 	%fd28, [%rd12+8];
	fma.rn.f64 	%fd29, %fd27, %fd28, %fd26;
	ld.global.f64 	%fd30, [%rd7];
	ld.global.f64 	%fd31, [%rd12+16];
	fma.rn.f64 	%fd33, %fd30, %fd31, %fd29;
	add.s32 	%r36, %r36, 1;
	setp.ne.s32 	%p7, %r36, 0;
	add.s32 	%r35, %r35, 9;
	add.s32 	%r34, %r34, %r8;
	@%p7 bra 	$L__BB0_3;
$L__BB0_4:
	mad.lo.s32 	%r32, %r16, %r3, %r1;
	mad.lo.s32 	%r33, %r32, %r18, %r26;
	cvta.to.global.u64 	%rd13, %rd5;
	mul.wide.s32 	%rd14, %r33, 8;
	add.s64 	%rd15, %rd13, %rd14;
	st.global.f64 	[%rd15], %fd33;
$L__BB0_5:
	ret;

}


// ===== COMPILED SASS (sm_100) =====

	.target	sm_100

	.elftype	@"ET_EXEC"


//--------------------- .note.nv.tkinfo           --------------------------
	.section	.note.nv.tkinfo,"",@"SHT_NOTE"
	.sectionflags	@"SHF_NOTE_NV_TKINFO"
	.tkinfo
        /*0018*/ 	.word	0x00000002
        /*0030*/ 	.string	""
        /*0030*/ 	.string	"ptxas"
        /*0030*/ 	.string	"Cuda compilation tools, release 13.0, V13.0.88"
        /*0030*/ 	.string	"Build cuda_13.0.r13.0/compiler.36424714_0"
        /*0030*/ 	.string	"-arch sm_100 -m 64 "



//--------------------- .note.nv.cuinfo           --------------------------
	.section	.note.nv.cuinfo,"",@"SHT_NOTE"
	.sectionflags	@"SHF_NOTE_NV_CUINFO"
        /*0018*/ 	.short	0x0002
        /*001a*/ 	.short	0x0064
        /*001c*/ 	.short	0x0082
	.zero		2


//--------------------- .nv.info                  --------------------------
	.section	.nv.info,"",@"SHT_CUDA_INFO"
	.align	4


	//----- nvinfo : EIATTR_REGCOUNT
	.align		4
        /*0000*/ 	.byte	0x04, 0x2f
        /*0002*/ 	.short	(.L_1 - .L_0)
	.align		4
.L_0:
        /*0004*/ 	.word	index@(_Z18convolution_kernelPKdS0_Pdiiii)
        /*0008*/ 	.word	0x00000020


	//----- nvinfo : EIATTR_FRAME_SIZE
	.align		4
.L_1:
        /*000c*/ 	.byte	0x04, 0x11
        /*000e*/ 	.short	(.L_3 - .L_2)
	.align		4
.L_2:
        /*0010*/ 	.word	index@(_Z18convolution_kernelPKdS0_Pdiiii)
        /*0014*/ 	.word	0x00000000


	//----- nvinfo : EIATTR_MIN_STACK_SIZE
	.align		4
.L_3:
        /*0018*/ 	.byte	0x04, 0x12
        /*001a*/ 	.short	(.L_5 - .L_4)
	.align		4
.L_4:
        /*001c*/ 	.word	index@(_Z18convolution_kernelPKdS0_Pdiiii)
        /*0020*/ 	.word	0x00000000
.L_5:


//--------------------- .nv.compat                --------------------------
	.section	.nv.compat,"",@"SHT_CUDA_COMPAT_INFO"
	.align	4
        /*0000*/ 	.byte	0x02, 0x09, 0x00, 0x00, 0x02, 0x02, 0x01, 0x00, 0x02, 0x05, 0x05, 0x00, 0x03, 0x07, 0x01, 0x01
        /*0010*/ 	.byte	0x02, 0x03, 0x00, 0x00, 0x02, 0x06, 0x01, 0x00, 0x04, 0x0b, 0x08, 0x00, 0x01, 0x00, 0x00, 0x00
        /*0020*/ 	.byte	0x00, 0x00, 0x00, 0x00


//--------------------- .nv.info._Z18convolution_kernelPKdS0_Pdiiii --------------------------
	.section	.nv.info._Z18convolution_kernelPKdS0_Pdiiii,"",@"SHT_CUDA_INFO"
	.sectionflags	@""
	.align	4


	//----- nvinfo : EIATTR_CUDA_API_VERSION
	.align		4
        /*0000*/ 	.byte	0x04, 0x37
        /*0002*/ 	.short	(.L_7 - .L_6)
.L_6:
        /*0004*/ 	.word	0x00000082


	//----- nvinfo : EIATTR_KPARAM_INFO
	.align		4
.L_7:
        /*0008*/ 	.byte	0x04, 0x17
        /*000a*/ 	.short	(.L_9 - .L_8)
.L_8:
        /*000c*/ 	.word	0x00000000
        /*0010*/ 	.short	0x0006
        /*0012*/ 	.short	0x0024
        /*0014*/ 	.byte	0x00, 0xf0, 0x11, 0x00


	//----- nvinfo : EIATTR_KPARAM_INFO
	.align		4
.L_9:
        /*0018*/ 	.byte	0x04, 0x17
        /*001a*/ 	.short	(.L_11 - .L_10)
.L_10:
        /*001c*/ 	.word	0x00000000
        /*0020*/ 	.short	0x0005
        /*0022*/ 	.short	0x0020
        /*0024*/ 	.byte	0x00, 0xf0, 0x11, 0x00


	//----- nvinfo : EIATTR_KPARAM_INFO
	.align		4
.L_11:
        /*0028*/ 	.byte	0x04, 0x17
        /*002a*/ 	.short	(.L_13 - .L_12)
.L_12:
        /*002c*/ 	.word	0x00000000
        /*0030*/ 	.short	0x0004
        /*0032*/ 	.short	0x001c
        /*0034*/ 	.byte	0x00, 0xf0, 0x11, 0x00


	//----- nvinfo : EIATTR_KPARAM_INFO
	.align		4
.L_13:
        /*0038*/ 	.byte	0x04, 0x17
        /*003a*/ 	.short	(.L_15 - .L_14)
.L_14:
        /*003c*/ 	.word	0x00000000
        /*0040*/ 	.short	0x0003
        /*0042*/ 	.short	0x0018
        /*0044*/ 	.byte	0x00, 0xf0, 0x11, 0x00


	//----- nvinfo : EIATTR_KPARAM_INFO
	.align		4
.L_15:
        /*0048*/ 	.byte	0x04, 0x17
        /*004a*/ 	.short	(.L_17 - .L_16)
.L_16:
        /*004c*/ 	.word	0x00000000
        /*0050*/ 	.short	0x0002
        /*0052*/ 	.short	0x0010
        /*0054*/ 	.byte	0x00, 0xf5, 0x21, 0x00


	//----- nvinfo : EIATTR_KPARAM_INFO
	.align		4
.L_17:
        /*0058*/ 	.byte	0x04, 0x17
        /*005a*/ 	.short	(.L_19 - .L_18)
.L_18:
        /*005c*/ 	.word	0x00000000
        /*0060*/ 	.short	0x0001
        /*0062*/ 	.short	0x0008
        /*0064*/ 	.byte	0x00, 0xf5, 0x21, 0x00


	//----- nvinfo : EIATTR_KPARAM_INFO
	.align		4
.L_19:
        /*0068*/ 	.byte	0x04, 0x17
        /*006a*/ 	.short	(.L_21 - .L_20)
.L_20:
        /*006c*/ 	.word	0x00000000
        /*0070*/ 	.short	0x0000
        /*0072*/ 	.short	0x0000
        /*0074*/ 	.byte	0x00, 0xf5, 0x21, 0x00


	//----- nvinfo : EIATTR_SPARSE_MMA_MASK
	.align		4
.L_21:
        /*0078*/ 	.byte	0x03, 0x50
        /*007a*/ 	.short	0x0000


	//----- nvinfo : EIATTR_MAXREG_COUNT
	.align		4
        /*007c*/ 	.byte	0x03, 0x1b
        /*007e*/ 	.short	0x00ff


	//----- nvinfo : EIATTR_MERCURY_ISA_VERSION
	.align		4
        /*0080*/ 	.byte	0x03, 0x5f
        /*0082*/ 	.short	0x0101


	//----- nvinfo : EIATTR_VRC_CTA_INIT_COUNT
	.align		4
        /*0084*/ 	.byte	0x02, 0x4a
	.zero		1
	.zero		1


	//----- nvinfo : EIATTR_EXIT_INSTR_OFFSETS
	.align		4
        /*0088*/ 	.byte	0x04, 0x1c
        /*008a*/ 	.short	(.L_23 - .L_22)


	//   ....[0]....
.L_22:
        /*008c*/ 	.word	0x00000120


	//   ....[1]....
        /*0090*/ 	.word	0x000004b0


	//----- nvinfo : EIATTR_CBANK_PARAM_SIZE
	.align		4
.L_23:
        /*0094*/ 	.byte	0x03, 0x19
        /*0096*/ 	.short	0x0028


	//----- nvinfo : EIATTR_PARAM_CBANK
	.align		4
        /*0098*/ 	.byte	0x04, 0x0a
        /*009a*/ 	.short	(.L_25 - .L_24)
	.align		4
.L_24:
        /*009c*/ 	.word	index@(.nv.constant0._Z18convolution_kernelPKdS0_Pdiiii)
        /*00a0*/ 	.short	0x0380
        /*00a2*/ 	.short	0x0028


	//----- nvinfo : EIATTR_SW_WAR
	.align		4
.L_25:
        /*00a4*/ 	.byte	0x04, 0x36
        /*00a6*/ 	.short	(.L_27 - .L_26)
.L_26:
        /*00a8*/ 	.word	0x00000008
.L_27:


//--------------------- .nv.callgraph             --------------------------
	.section	.nv.callgraph,"",@"SHT_CUDA_CALLGRAPH"
	.align	4
	.sectionentsize	8
	.align		4
        /*0000*/ 	.word	0x00000000
	.align		4
        /*0004*/ 	.word	0xffffffff
	.align		4
        /*0008*/ 	.word	0x00000000
	.align		4
        /*000c*/ 	.word	0xfffffffe
	.align		4
        /*0010*/ 	.word	0x00000000
	.align		4
        /*0014*/ 	.word	0xfffffffd
	.align		4
        /*0018*/ 	.word	0x00000000
	.align		4
        /*001c*/ 	.word	0xfffffffc


//--------------------- .text._Z18convolution_kernelPKdS0_Pdiiii --------------------------
	.section	.text._Z18convolution_kernelPKdS0_Pdiiii,"ax",@progbits
	.align	128
        .global         _Z18convolution_kernelPKdS0_Pdiiii
        .type           _Z18convolution_kernelPKdS0_Pdiiii,@function
        .size           _Z18convolution_kernelPKdS0_Pdiiii,(.L_x_3 - _Z18convolution_kernelPKdS0_Pdiiii)
        .other          _Z18convolution_kernelPKdS0_Pdiiii,@"STO_CUDA_ENTRY STV_DEFAULT"
_Z18convolution_kernelPKdS0_Pdiiii:
.text._Z18convolution_kernelPKdS0_Pdiiii:
[----:B------:R-:W-:Y:S01]  /*0000*/  LDC R1, c[0x0][0x37c] ;  /* 0x0000df00ff017b82 */ /* 0x000fe20000000800 */
[----:B------:R-:W0:Y:S07]  /*0010*/  S2R R0, SR_TID.Y ;  /* 0x0000000000007919 */ /* 0x000e2e0000002200 */
[----:B------:R-:W1:Y:S01]  /*0020*/  LDC R24, c[0x0][0x360] ;  /* 0x0000d800ff187b82 */ /* 0x000e620000000800 */
[----:B------:R-:W2:Y:S01]  /*0030*/  LDCU UR7, c[0x0][0x3a4] ;  /* 0x00007480ff0777ac */ /* 0x000ea20008000800 */
[----:B------:R-:W1:Y:S01]  /*0040*/  S2R R3, SR_TID.X ;  /* 0x0000000000037919 */ /* 0x000e620000002100 */
[----:B------:R-:W3:Y:S05]  /*0050*/  S2R R7, SR_TID.Z ;  /* 0x0000000000077919 */ /* 0x000eea0000002300 */
[----:B------:R-:W0:Y:S08]  /*0060*/  S2UR UR5, SR_CTAID.Y ;  /* 0x00000000000579c3 */ /* 0x000e300000002600 */
[----:B------:R-:W0:Y:S08]  /*0070*/  LDC R5, c[0x0][0x364] ;  /* 0x0000d900ff057b82 */ /* 0x000e300000000800 */
[----:B------:R-:W1:Y:S08]  /*0080*/  S2UR UR4, SR_CTAID.X ;  /* 0x00000000000479c3 */ /* 0x000e700000002500 */
[----:B------:R-:W4:Y:S08]  /*0090*/  LDC.64 R22, c[0x0][0x398] ;  /* 0x0000e600ff167b82 */ /* 0x000f300000000a00 */
[----:B------:R-:W3:Y:S01]  /*00a0*/  S2UR UR6, SR_CTAID.Z ;  /* 0x00000000000679c3 */ /* 0x000ee20000002700 */
[----:B0-----:R-:W-:-:S07]  /*00b0*/  IMAD R5, R5, UR5, R0 ;  /* 0x0000000505057c24 */ /* 0x001fce000f8e0200 */
[----:B------:R-:W3:Y:S01]  /*00c0*/  LDC R2, c[0x0][0x368] ;  /* 0x0000da00ff027b82 */ /* 0x000ee20000000800 */
[----:B-1----:R-:W-:Y:S01]  /*00d0*/  IMAD R24, R24, UR4, R3 ;  /* 0x0000000418187c24 */ /* 0x002fe2000f8e0203 */
[----:B----4-:R-:W-:-:S04]  /*00e0*/  ISETP.GE.AND P0, PT, R5, R22, PT ;  /* 0x000000160500720c */ /* 0x010fc80003f06270 */
[----:B------:R-:W-:Y:S01]  /*00f0*/  ISETP.GE.OR P0, PT, R24, R23, P0 ;  /* 0x000000171800720c */ /* 0x000fe20000706670 */
[----:B---3--:R-:W-:-:S05]  /*0100*/  IMAD R0, R2, UR6, R7 ;  /* 0x0000000602007c24 */ /* 0x008fca000f8e0207 */
[----:B--2---:R-:W-:-:S13]  /*0110*/  ISETP.GE.OR P0, PT, R0, UR7, P0 ;  /* 0x0000000700007c0c */ /* 0x004fda0008706670 */
[----:B------:R-:W-:Y:S05]  /*0120*/  @P0 EXIT ;  /* 0x000000000000094d */ /* 0x000fea0003800000 */
[----:B------:R-:W0:Y:S01]  /*0130*/  LDCU UR5, c[0x0][0x3a0] ;  /* 0x00007400ff0577ac */ /* 0x000e220008000800 */
[----:B------:R-:W1:Y:S01]  /*0140*/  LDC.64 R2, c[0x0][0x390] ;  /* 0x0000e400ff027b82 */ /* 0x000e620000000a00 */
[----:B------:R-:W-:Y:S01]  /*0150*/  IMAD R4, R0, R23, R24 ;  /* 0x0000001700047224 */ /* 0x000fe200078e0218 */
[----:B------:R-:W-:Y:S01]  /*0160*/  CS2R R28, SRZ ;  /* 0x00000000001c7805 */ /* 0x000fe2000001ff00 */
[----:B------:R-:W2:Y:S02]  /*0170*/  LDCU.64 UR6, c[0x0][0x358] ;  /* 0x00006b00ff0677ac */ /* 0x000ea40008000a00 */
[----:B------:R-:W-:Y:S01]  /*0180*/  IMAD R7, R4, R22, R5 ;  /* 0x0000001604077224 */ /* 0x000fe200078e0205 */
[----:B0-----:R-:W-:-:S03]  /*0190*/  UISETP.GE.AND UP0, UPT, UR5, 0x1, UPT ;  /* 0x000000010500788c */ /* 0x001fc6000bf06270 */
[----:B-1----:R-:W-:-:S06]  /*01a0*/  IMAD.WIDE R2, R7, 0x8, R2 ;  /* 0x0000000807027825 */ /* 0x002fcc00078e0202 */
[----:B--2---:R-:W-:Y:S05]  /*01b0*/  BRA.U !UP0, `(.L_x_0) ;  /* 0x0000000108b87547 */ /* 0x004fea000b800000 */
[----:B------:R-:W-:Y:S01]  /*01c0*/  IADD3 R22, PT, PT, R22, 0x2, RZ ;  /* 0x0000000216167810 */ /* 0x000fe20007ffe0ff */
[----:B------:R-:W-:Y:S01]  /*01d0*/  IMAD R0, R0, UR5, RZ ;  /* 0x0000000500007c24 */ /* 0x000fe2000f8e02ff */
[----:B------:R-:W-:Y:S02]  /*01e0*/  IADD3 R23, PT, PT, R23, 0x2, RZ ;  /* 0x0000000217177810 */ /* 0x000fe40007ffe0ff */
[----:B------:R-:W-:Y:S01]  /*01f0*/  CS2R R28, SRZ ;  /* 0x00000000001c7805 */ /* 0x000fe2000001ff00 */
[----:B------:R-:W-:Y:S01]  /*0200*/  UIADD3 UR4, UPT, UPT, -UR5, URZ, URZ ;  /* 0x000000ff05047290 */ /* 0x000fe2000fffe1ff */
[----:B------:R-:W-:Y:S01]  /*0210*/  IMAD R24, R24, R22, R5 ;  /* 0x0000001618187224 */ /* 0x000fe200078e0205 */
[----:B------:R-:W-:Y:S01]  /*0220*/  LEA R0, R0, R0, 0x3 ;  /* 0x0000000000007211 */ /* 0x000fe200078e18ff */
[----:B------:R-:W-:-:S09]  /*0230*/  IMAD R23, R23, R22, RZ ;  /* 0x0000001617177224 */ /* 0x000fd200078e02ff */
.L_x_1:
[----:B------:R-:W0:Y:S08]  /*0240*/  LDC.64 R4, c[0x0][0x388] ;  /* 0x0000e200ff047b82 */ /* 0x000e300000000a00 */
[----:B------:R-:W1:Y:S01]  /*0250*/  LDC.64 R20, c[0x0][0x380] ;  /* 0x0000e000ff147b82 */ /* 0x000e620000000a00 */
[----:B0-----:R-:W-:-:S05]  /*0260*/  IMAD.WIDE R4, R0, 0x8, R4 ;  /* 0x0000000800047825 */ /* 0x001fca00078e0204 */
[----:B------:R-:W2:Y:S01]  /*0270*/  LDG.E.64 R6, desc[UR6][R4.64+0x40] ;  /* 0x0000400604067981 */ /* 0x000ea2000c1e1b00 */
[----:B-1----:R-:W-:-:S03]  /*0280*/  IMAD.WIDE R20, R24, 0x8, R20 ;  /* 0x0000000818147825 */ /* 0x002fc600078e0214 */
[----:B------:R-:W3:Y:S04]  /*0290*/  LDG.E.64 R10, desc[UR6][R4.64+0x38] ;  /* 0x00003806040a7981 */ /* 0x000ee8000c1e1b00 */
[----:B------:R-:W2:Y:S04]  /*02a0*/  LDG.E.64 R8, desc[UR6][R20.64] ;  /* 0x0000000614087981 */ /* 0x000ea8000c1e1b00 */
[----:B------:R-:W3:Y:S01]  /*02b0*/  LDG.E.64 R12, desc[UR6][R20.64+0x8] ;  /* 0x00000806140c7981 */ /* 0x000ee2000c1e1b00 */
[----:B------:R-:W-:-:S03]  /*02c0*/  IMAD.WIDE R26, R22, 0x8, R20 ;  /* 0x00000008161a7825 */ /* 0x000fc600078e0214 */
[----:B------:R-:W4:Y:S04]  /*02d0*/  LDG.E.64 R14, desc[UR6][R4.64+0x30] ;  /* 0x00003006040e7981 */ /* 0x000f28000c1e1b00 */
[----:B------:R-:W4:Y:S04]  /*02e0*/  LDG.E.64 R16, desc[UR6][R20.64+0x10] ;  /* 0x0000100614107981 */ /* 0x000f28000c1e1b00 */
[----:B------:R-:W5:Y:S01]  /*02f0*/  LDG.E.64 R18, desc[UR6][R26.64+0x10] ;  /* 0x000010061a127981 */ /* 0x000f62000c1e1b00 */
[----:B--2---:R-:W-:-:S03]  /*0300*/  DFMA R28, R6, R8, R28 ;  /* 0x00000008061c722b */ /* 0x004fc6000000001c */
[----:B------:R-:W2:Y:S04]  /*0310*/  LDG.E.64 R6, desc[UR6][R4.64+0x28] ;  /* 0x0000280604067981 */ /* 0x000ea8000c1e1b00 */
[----:B------:R-:W2:Y:S01]  /*0320*/  LDG.E.64 R8, desc[UR6][R26.64] ;  /* 0x000000061a087981 */ /* 0x000ea2000c1e1b00 */
[----:B---3--:R-:W-:-:S03]  /*0330*/  DFMA R28, R10, R12, R28 ;  /* 0x0000000c0a1c722b */ /* 0x008fc6000000001c */
[----:B------:R-:W3:Y:S04]  /*0340*/  LDG.E.64 R10, desc[UR6][R4.64+0x20] ;  /* 0x00002006040a7981 */ /* 0x000ee8000c1e1b00 */
[----:B------:R-:W3:Y:S01]  /*0350*/  LDG.E.64 R12, desc[UR6][R26.64+0x8] ;  /* 0x000008061a0c7981 */ /* 0x000ee2000c1e1b00 */
[----:B----4-:R-:W-:-:S03]  /*0360*/  DFMA R14, R14, R16, R28 ;  /* 0x000000100e0e722b */ /* 0x010fc6000000001c */
[----:B------:R-:W5:Y:S01]  /*0370*/  LDG.E.64 R16, desc[UR6][R4.64+0x18] ;  /* 0x0000180604107981 */ /* 0x000f62000c1e1b00 */
[----:B------:R-:W-:-:S03]  /*0380*/  IMAD.WIDE R20, R22, 0x8, R26 ;  /* 0x0000000816147825 */ /* 0x000fc600078e021a */
[----:B------:R-:W4:Y:S04]  /*0390*/  LDG.E.64 R28, desc[UR6][R4.64] ;  /* 0x00000006041c7981 */ /* 0x000f28000c1e1b00 */
[----:B------:R-:W4:Y:S01]  /*03a0*/  LDG.E.64 R26, desc[UR6][R20.64+0x10] ;  /* 0x00001006141a7981 */ /* 0x000f22000c1e1b00 */
[----:B--2---:R-:W-:-:S03]  /*03b0*/  DFMA R14, R6, R8, R14 ;  /* 0x00000008060e722b */ /* 0x004fc6000000000e */
[----:B------:R-:W2:Y:S04]  /*03c0*/  LDG.E.64 R6, desc[UR6][R4.64+0x10] ;  /* 0x0000100604067981 */ /* 0x000ea8000c1e1b00 */
[----:B------:R-:W2:Y:S01]  /*03d0*/  LDG.E.64 R8, desc[UR6][R20.64] ;  /* 0x0000000614087981 */ /* 0x000ea2000c1e1b00 */
[----:B---3--:R-:W-:-:S03]  /*03e0*/  DFMA R10, R10, R12, R14 ;  /* 0x0000000c0a0a722b */ /* 0x008fc6000000000e */
[----:B------:R-:W3:Y:S04]  /*03f0*/  LDG.E.64 R12, desc[UR6][R4.64+0x8] ;  /* 0x00000806040c7981 */ /* 0x000ee8000c1e1b00 */
[----:B------:R-:W3:Y:S01]  /*0400*/  LDG.E.64 R14, desc[UR6][R20.64+0x8] ;  /* 0x00000806140e7981 */ /* 0x000ee2000c1e1b00 */
[----:B-----5:R-:W-:Y:S01]  /*0410*/  DFMA R10, R16, R18, R10 ;  /* 0x00000012100a722b */ /* 0x020fe2000000000a */
[----:B------:R-:W-:-:S04]  /*0420*/  UIADD3 UR4, UPT, UPT, UR4, 0x1, URZ ;  /* 0x0000000104047890 */ /* 0x000fc8000fffe0ff */
[----:B------:R-:W-:Y:S01]  /*0430*/  UISETP.NE.AND UP0, UPT, UR4, URZ, UPT ;  /* 0x000000ff0400728c */ /* 0x000fe2000bf05270 */
[----:B------:R-:W-:Y:S02]  /*0440*/  IADD3 R0, PT, PT, R0, 0x9, RZ ;  /* 0x0000000900007810 */ /* 0x000fe40007ffe0ff */
[----:B------:R-:W-:Y:S01]  /*0450*/  IADD3 R24, PT, PT, R23, R24, RZ ;  /* 0x0000001817187210 */ /* 0x000fe20007ffe0ff */
[----:B--2---:R-:W-:-:S08]  /*0460*/  DFMA R6, R6, R8, R10 ;  /* 0x000000080606722b */ /* 0x004fd0000000000a */
[----:B---3--:R-:W-:-:S08]  /*0470*/  DFMA R6, R12, R14, R6 ;  /* 0x0000000e0c06722b */ /* 0x008fd00000000006 */
[----:B----4-:R-:W-:Y:S01]  /*0480*/  DFMA R28, R28, R26, R6 ;  /* 0x0000001a1c1c722b */ /* 0x010fe20000000006 */
[----:B------:R-:W-:Y:S10]  /*0490*/  BRA.U UP0, `(.L_x_1) ;  /* 0xfffffffd00687547 */ /* 0x000ff4000b83ffff */
.L_x_0:
[----:B------:R-:W-:Y:S01]  /*04a0*/  STG.E.64 desc[UR6][R2.64], R28 ;  /* 0x0000001c02007986 */ /* 0x000fe2000c101b06 */
[----:B------:R-:W-:Y:S05]  /*04b0*/  EXIT ;  /* 0x000000000000794d */ /* 0x000fea0003800000 */
.L_x_2:
[----:B------:R-:W-:-:S00]  /*04c0*/  BRA `(.L_x_2) ;  /* 0xfffffffc00fc7947 */ /* 0x000fc0000383ffff */
[----:B------:R-:W-:-:S00]  /*04d0*/  NOP ;  /* 0x0000000000007918 */ /* 0x000fc00000000000 */
        /* <DEDUP_REMOVED lines=10> */
.L_x_3:


//--------------------- .nv.shared.reserved.0     --------------------------
	.section	.nv.shared.reserved.0,"aw",@nobits
	.weak		__nv_reservedSMEM_offset_0_alias
	.size		__nv_reservedSMEM_offset_0_alias, 0, 64
	.other		__nv_reservedSMEM_offset_0_alias,@"STO_CUDA_RESERVED_SHARED STV_DEFAULT"
__nv_reservedSMEM_offset_0_alias:
	.zero		0
	.zero		64


//--------------------- .nv.constant0._Z18convolution_kernelPKdS0_Pdiiii --------------------------
	.section	.nv.constant0._Z18convolution_kernelPKdS0_Pdiiii,"a",@progbits
	.sectionflags	@""
	.align	4
.nv.constant0._Z18convolution_kernelPKdS0_Pdiiii:
	.zero		936


//--------------------- SYMBOLS --------------------------

	.type		.nv.reservedSmem.offset0,@object
	.size		.nv.reservedSmem.offset0,0x4
